//
// Generated by NVIDIA NVVM Compiler
//
// Compiler Build ID: CL-36424714
// Cuda compilation tools, release 13.0, V13.0.88
// Based on NVVM 20.0.0
//

.version 9.0
.target sm_100
.address_size 64

	// .globl	_Z5vsub2v

.visible .entry _Z5vsub2v()
{


	ret;

}


// ===== COMPILED SASS (sm_100) =====

	.target	sm_100

	.elftype	@"ET_EXEC"


//--------------------- .note.nv.tkinfo           --------------------------
	.section	.note.nv.tkinfo,"",@"SHT_NOTE"
	.sectionflags	@"SHF_NOTE_NV_TKINFO"
	.tkinfo
        /*0018*/ 	.word	0x00000002
        /*0030*/ 	.string	""
        /*0030*/ 	.string	"ptxas"
        /*0030*/ 	.string	"Cuda compilation tools, release 13.0, V13.0.88"
        /*0030*/ 	.string	"Build cuda_13.0.r13.0/compiler.36424714_0"
        /*0030*/ 	.string	"-arch sm_100 -m 64 "



//--------------------- .note.nv.cuinfo           --------------------------
	.section	.note.nv.cuinfo,"",@"SHT_NOTE"
	.sectionflags	@"SHF_NOTE_NV_CUINFO"
        /*0018*/ 	.short	0x0002
        /*001a*/ 	.short	0x0064
        /*001c*/ 	.short	0x0082
	.zero		2


//--------------------- .nv.info                  --------------------------
	.section	.nv.info,"",@"SHT_CUDA_INFO"
	.align	4


	//----- nvinfo : EIATTR_REGCOUNT
	.align		4
        /*0000*/ 	.byte	0x04, 0x2f
        /*0002*/ 	.short	(.L_1 - .L_0)
	.align		4
.L_0:
        /*0004*/ 	.word	index@(_Z5vsub2v)
        /*0008*/ 	.word	0x00000004


	//----- nvinfo : EIATTR_FRAME_SIZE
	.align		4
.L_1:
        /*000c*/ 	.byte	0x04, 0x11
        /*000e*/ 	.short	(.L_3 - .L_2)
	.align		4
.L_2:
        /*0010*/ 	.word	index@(_Z5vsub2v)
        /*0014*/ 	.word	0x00000000


	//----- nvinfo : EIATTR_MIN_STACK_SIZE
	.align		4
.L_3:
        /*0018*/ 	.byte	0x04, 0x12
        /*001a*/ 	.short	(.L_5 - .L_4)
	.align		4
.L_4:
        /*001c*/ 	.word	index@(_Z5vsub2v)
        /*0020*/ 	.word	0x00000000
.L_5:


//--------------------- .nv.compat                --------------------------
	.section	.nv.compat,"",@"SHT_CUDA_COMPAT_INFO"
	.align	4
        /*0000*/ 	.byte	0x02, 0x09, 0x00, 0x00, 0x02, 0x02, 0x01, 0x00, 0x02, 0x05, 0x05, 0x00, 0x03, 0x07, 0x01, 0x01
        /*0010*/ 	.byte	0x02, 0x03, 0x00, 0x00, 0x02, 0x06, 0x01, 0x00, 0x04, 0x0b, 0x08, 0x00, 0x09, 0x00, 0x00, 0x00
        /*0020*/ 	.byte	0x00, 0x00, 0x00, 0x00


//--------------------- .nv.info._Z5vsub2v        --------------------------
	.section	.nv.info._Z5vsub2v,"",@"SHT_CUDA_INFO"
	.sectionflags	@""
	.align	4


	//----- nvinfo : EIATTR_CUDA_API_VERSION
	.align		4
        /*0000*/ 	.byte	0x04, 0x37
        /*0002*/ 	.short	(.L_7 - .L_6)
.L_6:
        /*0004*/ 	.word	0x00000082


	//----- nvinfo : EIATTR_SPARSE_MMA_MASK
	.align		4
.L_7:
        /*0008*/ 	.byte	0x03, 0x50
        /*000a*/ 	.short	0x0000


	//----- nvinfo : EIATTR_MAXREG_COUNT
	.align		4
        /*000c*/ 	.byte	0x03, 0x1b
        /*000e*/ 	.short	0x00ff


	//----- nvinfo : EIATTR_MERCURY_ISA_VERSION
	.align		4
        /*0010*/ 	.byte	0x03, 0x5f
        /*0012*/ 	.short	0x0101


	//----- nvinfo : EIATTR_VRC_CTA_INIT_COUNT
	.align		4
        /*0014*/ 	.byte	0x02, 0x4a
	.zero		1
	.zero		1


	//----- nvinfo : EIATTR_EXIT_INSTR_OFFSETS
	.align		4
        /*0018*/ 	.byte	0x04, 0x1c
        /*001a*/ 	.short	(.L_9 - .L_8)


	//   ....[0]....
.L_8:
        /*001c*/ 	.word	0x00000010


	//----- nvinfo : EIATTR_SW_WAR
	.align		4
.L_9:
        /*0020*/ 	.byte	0x04, 0x36
        /*0022*/ 	.short	(.L_11 - .L_10)
.L_10:
        /*0024*/ 	.word	0x00000008
.L_11:


//--------------------- .nv.callgraph             --------------------------
	.section	.nv.callgraph,"",@"SHT_CUDA_CALLGRAPH"
	.align	4
	.sectionentsize	8
	.align		4
        /*0000*/ 	.word	0x00000000
	.align		4
        /*0004*/ 	.word	0xffffffff
	.align		4
        /*0008*/ 	.word	0x00000000
	.align		4
        /*000c*/ 	.word	0xfffffffe
	.align		4
        /*0010*/ 	.word	0x00000000
	.align		4
        /*0014*/ 	.word	0xfffffffd
	.align		4
        /*0018*/ 	.word	0x00000000
	.align		4
        /*001c*/ 	.word	0xfffffffc


//--------------------- .text._Z5vsub2v           --------------------------
	.section	.text._Z5vsub2v,"ax",@progbits
	.align	128
        .global         _Z5vsub2v
        .type           _Z5vsub2v,@function
        .size           _Z5vsub2v,(.L_x_1 - _Z5vsub2v)
        .other          _Z5vsub2v,@"STO_CUDA_ENTRY STV_DEFAULT"
_Z5vsub2v:
.text._Z5vsub2v:
[----:B------:R-:W-:Y:S01]  /*0000*/  LDC R1, c[0x0][0x37c] ;  /* 0x0000df00ff017b82 */ /* 0x000fe20000000800 */
[----:B------:R-:W-:Y:S05]  /*0010*/  EXIT ;  /* 0x000000000000794d */ /* 0x000fea0003800000 */
.L_x_0:
[----:B------:R-:W-:-:S00]  /*0020*/  BRA `(.L_x_0) ;  /* 0xfffffffc00fc7947 */ /* 0x000fc0000383ffff */
[----:B------:R-:W-:-:S00]  /*0030*/  NOP ;  /* 0x0000000000007918 */ /* 0x000fc00000000000 */
        /* <DEDUP_REMOVED lines=12> */
.L_x_1:


//--------------------- .nv.shared.reserved.0     --------------------------
	.section	.nv.shared.reserved.0,"aw",@nobits
	.weak		__nv_reservedSMEM_offset_0_alias
	.size		__nv_reservedSMEM_offset_0_alias, 0, 64
	.other		__nv_reservedSMEM_offset_0_alias,@"STO_CUDA_RESERVED_SHARED STV_DEFAULT"
__nv_reservedSMEM_offset_0_alias:
	.zero		0
	.zero		64


//--------------------- .nv.constant0._Z5vsub2v   --------------------------
	.section	.nv.constant0._Z5vsub2v,"a",@progbits
	.sectionflags	@""
	.align	4
.nv.constant0._Z5vsub2v:
	.zero		896


//--------------------- SYMBOLS --------------------------

	.type		.nv.reservedSmem.offset0,@object
	.size		.nv.reservedSmem.offset0,0x4
